//
// Generated by NVIDIA NVVM Compiler
//
// Compiler Build ID: CL-36424714
// Cuda compilation tools, release 13.0, V13.0.88
// Based on NVVM 20.0.0
//

.version 9.0
.target sm_100
.address_size 64

	// .globl	_Z15MatrixMulKernelPfS_S_i

.visible .entry _Z15MatrixMulKernelPfS_S_i(
	.param .u64 .ptr .align 1 _Z15MatrixMulKernelPfS_S_i_param_0,
	.param .u64 .ptr .align 1 _Z15MatrixMulKernelPfS_S_i_param_1,
	.param .u64 .ptr .align 1 _Z15MatrixMulKernelPfS_S_i_param_2,
	.param .u32 _Z15MatrixMulKernelPfS_S_i_param_3
)
{
	.reg .pred 	%p<10>;
	.reg .b32 	%r<81>;
	.reg .b32 	%f<68>;
	.reg .b64 	%rd<73>;

	ld.param.u64 	%rd8, [_Z15MatrixMulKernelPfS_S_i_param_0];
	ld.param.u64 	%rd9, [_Z15MatrixMulKernelPfS_S_i_param_1];
	ld.param.u64 	%rd7, [_Z15MatrixMulKernelPfS_S_i_param_2];
	ld.param.u32 	%r39, [_Z15MatrixMulKernelPfS_S_i_param_3];
	cvta.to.global.u64 	%rd1, %rd9;
	cvta.to.global.u64 	%rd2, %rd8;
	setp.lt.s32 	%p1, %r39, 1;
	mov.f32 	%f67, 0f00000000;
	@%p1 bra 	$L__BB0_12;
	mov.u32 	%r41, %tid.y;
	mul.lo.s32 	%r1, %r39, %r41;
	mov.u32 	%r2, %tid.x;
	and.b32  	%r3, %r39, 7;
	setp.lt.u32 	%p2, %r39, 8;
	mov.f32 	%f67, 0f00000000;
	mov.b32 	%r79, 0;
	@%p2 bra 	$L__BB0_4;
	and.b32  	%r79, %r39, 2147483640;
	neg.s32 	%r77, %r79;
	add.s32 	%r76, %r2, %r39;
	shl.b32 	%r7, %r39, 3;
	shl.b32 	%r42, %r39, 1;
	add.s32 	%r75, %r2, %r42;
	mad.lo.s32 	%r74, %r39, 3, %r2;
	shl.b32 	%r43, %r39, 2;
	add.s32 	%r73, %r2, %r43;
	mad.lo.s32 	%r72, %r39, 5, %r2;
	mad.lo.s32 	%r71, %r39, 6, %r2;
	mad.lo.s32 	%r70, %r39, 7, %r2;
	mul.wide.u32 	%rd10, %r2, 4;
	add.s64 	%rd72, %rd1, %rd10;
	mul.wide.u32 	%rd4, %r7, 4;
	add.s32 	%r69, %r1, 3;
	mov.f32 	%f67, 0f00000000;
$L__BB0_3:
	.pragma "nounroll";
	add.s32 	%r44, %r69, -3;
	mul.wide.u32 	%rd11, %r44, 4;
	add.s64 	%rd12, %rd2, %rd11;
	ld.global.f32 	%f17, [%rd12];
	ld.global.f32 	%f18, [%rd72];
	fma.rn.f32 	%f19, %f17, %f18, %f67;
	add.s32 	%r45, %r69, -2;
	mul.wide.u32 	%rd13, %r45, 4;
	add.s64 	%rd14, %rd2, %rd13;
	ld.global.f32 	%f20, [%rd14];
	mul.wide.u32 	%rd15, %r76, 4;
	add.s64 	%rd16, %rd1, %rd15;
	ld.global.f32 	%f21, [%rd16];
	fma.rn.f32 	%f22, %f20, %f21, %f19;
	add.s32 	%r46, %r69, -1;
	mul.wide.u32 	%rd17, %r46, 4;
	add.s64 	%rd18, %rd2, %rd17;
	ld.global.f32 	%f23, [%rd18];
	mul.wide.u32 	%rd19, %r75, 4;
	add.s64 	%rd20, %rd1, %rd19;
	ld.global.f32 	%f24, [%rd20];
	fma.rn.f32 	%f25, %f23, %f24, %f22;
	add.s32 	%r47, %r69, 4;
	mul.wide.u32 	%rd21, %r69, 4;
	add.s64 	%rd22, %rd2, %rd21;
	ld.global.f32 	%f26, [%rd22];
	mul.wide.u32 	%rd23, %r74, 4;
	add.s64 	%rd24, %rd1, %rd23;
	ld.global.f32 	%f27, [%rd24];
	fma.rn.f32 	%f28, %f26, %f27, %f25;
	add.s32 	%r48, %r69, 1;
	mul.wide.u32 	%rd25, %r48, 4;
	add.s64 	%rd26, %rd2, %rd25;
	ld.global.f32 	%f29, [%rd26];
	mul.wide.u32 	%rd27, %r73, 4;
	add.s64 	%rd28, %rd1, %rd27;
	ld.global.f32 	%f30, [%rd28];
	fma.rn.f32 	%f31, %f29, %f30, %f28;
	add.s32 	%r49, %r69, 2;
	mul.wide.u32 	%rd29, %r49, 4;
	add.s64 	%rd30, %rd2, %rd29;
	ld.global.f32 	%f32, [%rd30];
	mul.wide.u32 	%rd31, %r72, 4;
	add.s64 	%rd32, %rd1, %rd31;
	ld.global.f32 	%f33, [%rd32];
	fma.rn.f32 	%f34, %f32, %f33, %f31;
	add.s32 	%r50, %r69, 3;
	mul.wide.u32 	%rd33, %r50, 4;
	add.s64 	%rd34, %rd2, %rd33;
	ld.global.f32 	%f35, [%rd34];
	mul.wide.u32 	%rd35, %r71, 4;
	add.s64 	%rd36, %rd1, %rd35;
	ld.global.f32 	%f36, [%rd36];
	fma.rn.f32 	%f37, %f35, %f36, %f34;
	mul.wide.u32 	%rd37, %r47, 4;
	add.s64 	%rd38, %rd2, %rd37;
	ld.global.f32 	%f38, [%rd38];
	mul.wide.u32 	%rd39, %r70, 4;
	add.s64 	%rd40, %rd1, %rd39;
	ld.global.f32 	%f39, [%rd40];
	fma.rn.f32 	%f67, %f38, %f39, %f37;
	add.s32 	%r77, %r77, 8;
	add.s32 	%r76, %r76, %r7;
	add.s32 	%r75, %r75, %r7;
	add.s32 	%r74, %r74, %r7;
	add.s32 	%r73, %r73, %r7;
	add.s32 	%r72, %r72, %r7;
	add.s32 	%r71, %r71, %r7;
	add.s32 	%r70, %r70, %r7;
	add.s64 	%rd72, %rd72, %rd4;
	add.s32 	%r69, %r69, 8;
	setp.ne.s32 	%p3, %r77, 0;
	@%p3 bra 	$L__BB0_3;
$L__BB0_4:
	setp.eq.s32 	%p4, %r3, 0;
	@%p4 bra 	$L__BB0_12;
	and.b32  	%r34, %r39, 3;
	setp.lt.u32 	%p5, %r3, 4;
	@%p5 bra 	$L__BB0_7;
	add.s32 	%r51, %r79, %r1;
	mul.wide.u32 	%rd41, %r51, 4;
	add.s64 	%rd42, %rd2, %rd41;
	ld.global.f32 	%f41, [%rd42];
	mad.lo.s32 	%r52, %r79, %r39, %r2;
	mul.wide.u32 	%rd43, %r52, 4;
	add.s64 	%rd44, %rd1, %rd43;
	ld.global.f32 	%f42, [%rd44];
	fma.rn.f32 	%f43, %f41, %f42, %f67;
	add.s32 	%r53, %r51, 1;
	mul.wide.u32 	%rd45, %r53, 4;
	add.s64 	%rd46, %rd2, %rd45;
	ld.global.f32 	%f44, [%rd46];
	add.s32 	%r54, %r52, %r39;
	mul.wide.u32 	%rd47, %r54, 4;
	add.s64 	%rd48, %rd1, %rd47;
	ld.global.f32 	%f45, [%rd48];
	fma.rn.f32 	%f46, %f44, %f45, %f43;
	add.s32 	%r55, %r51, 2;
	mul.wide.u32 	%rd49, %r55, 4;
	add.s64 	%rd50, %rd2, %rd49;
	ld.global.f32 	%f47, [%rd50];
	add.s32 	%r56, %r54, %r39;
	mul.wide.u32 	%rd51, %r56, 4;
	add.s64 	%rd52, %rd1, %rd51;
	ld.global.f32 	%f48, [%rd52];
	fma.rn.f32 	%f49, %f47, %f48, %f46;
	add.s32 	%r57, %r51, 3;
	mul.wide.u32 	%rd53, %r57, 4;
	add.s64 	%rd54, %rd2, %rd53;
	ld.global.f32 	%f50, [%rd54];
	add.s32 	%r58, %r56, %r39;
	mul.wide.u32 	%rd55, %r58, 4;
	add.s64 	%rd56, %rd1, %rd55;
	ld.global.f32 	%f51, [%rd56];
	fma.rn.f32 	%f67, %f50, %f51, %f49;
	add.s32 	%r79, %r79, 4;
$L__BB0_7:
	setp.eq.s32 	%p6, %r34, 0;
	@%p6 bra 	$L__BB0_12;
	setp.eq.s32 	%p7, %r34, 1;
	@%p7 bra 	$L__BB0_10;
	add.s32 	%r59, %r79, %r1;
	mul.wide.u32 	%rd57, %r59, 4;
	add.s64 	%rd58, %rd2, %rd57;
	ld.global.f32 	%f53, [%rd58];
	mad.lo.s32 	%r60, %r79, %r39, %r2;
	mul.wide.u32 	%rd59, %r60, 4;
	add.s64 	%rd60, %rd1, %rd59;
	ld.global.f32 	%f54, [%rd60];
	fma.rn.f32 	%f55, %f53, %f54, %f67;
	add.s32 	%r61, %r59, 1;
	mul.wide.u32 	%rd61, %r61, 4;
	add.s64 	%rd62, %rd2, %rd61;
	ld.global.f32 	%f56, [%rd62];
	add.s32 	%r62, %r60, %r39;
	mul.wide.u32 	%rd63, %r62, 4;
	add.s64 	%rd64, %rd1, %rd63;
	ld.global.f32 	%f57, [%rd64];
	fma.rn.f32 	%f67, %f56, %f57, %f55;
	add.s32 	%r79, %r79, 2;
$L__BB0_10:
	and.b32  	%r63, %r39, 1;
	setp.eq.b32 	%p8, %r63, 1;
	not.pred 	%p9, %p8;
	@%p9 bra 	$L__BB0_12;
	add.s32 	%r64, %r79, %r1;
	mul.wide.u32 	%rd65, %r64, 4;
	add.s64 	%rd66, %rd2, %rd65;
	ld.global.f32 	%f58, [%rd66];
	mad.lo.s32 	%r65, %r79, %r39, %r2;
	mul.wide.u32 	%rd67, %r65, 4;
	add.s64 	%rd68, %rd1, %rd67;
	ld.global.f32 	%f59, [%rd68];
	fma.rn.f32 	%f67, %f58, %f59, %f67;
$L__BB0_12:
	cvta.to.global.u64 	%rd69, %rd7;
	mov.u32 	%r66, %tid.y;
	mov.u32 	%r67, %tid.x;
	mad.lo.s32 	%r68, %r39, %r66, %r67;
	mul.wide.u32 	%rd70, %r68, 4;
	add.s64 	%rd71, %rd69, %rd70;
	st.global.f32 	[%rd71], %f67;
	ret;

}


// ===== COMPILED SASS (sm_100) =====

	.target	sm_100

	.elftype	@"ET_EXEC"


//--------------------- .note.nv.tkinfo           --------------------------
	.section	.note.nv.tkinfo,"",@"SHT_NOTE"
	.sectionflags	@"SHF_NOTE_NV_TKINFO"
	.tkinfo
        /*0018*/ 	.word	0x00000002
        /*0030*/ 	.string	""
        /*0030*/ 	.string	"ptxas"
        /*0030*/ 	.string	"Cuda compilation tools, release 13.0, V13.0.88"
        /*0030*/ 	.string	"Build cuda_13.0.r13.0/compiler.36424714_0"
        /*0030*/ 	.string	"-arch sm_100 -m 64 "



//--------------------- .note.nv.cuinfo           --------------------------
	.section	.note.nv.cuinfo,"",@"SHT_NOTE"
	.sectionflags	@"SHF_NOTE_NV_CUINFO"
        /*0018*/ 	.short	0x0002
        /*001a*/ 	.short	0x0064
        /*001c*/ 	.short	0x0082
	.zero		2


//--------------------- .nv.info                  --------------------------
	.section	.nv.info,"",@"SHT_CUDA_INFO"
	.align	4


	//----- nvinfo : EIATTR_REGCOUNT
	.align		4
        /*0000*/ 	.byte	0x04, 0x2f
        /*0002*/ 	.short	(.L_1 - .L_0)
	.align		4
.L_0:
        /*0004*/ 	.word	index@(_Z15MatrixMulKernelPfS_S_i)
        /*0008*/ 	.word	0x00000020


	//----- nvinfo : EIATTR_FRAME_SIZE
	.align		4
.L_1:
        /*000c*/ 	.byte	0x04, 0x11
        /*000e*/ 	.short	(.L_3 - .L_2)
	.align		4
.L_2:
        /*0010*/ 	.word	index@(_Z15MatrixMulKernelPfS_S_i)
        /*0014*/ 	.word	0x00000000


	//----- nvinfo : EIATTR_MIN_STACK_SIZE
	.align		4
.L_3:
        /*0018*/ 	.byte	0x04, 0x12
        /*001a*/ 	.short	(.L_5 - .L_4)
	.align		4
.L_4:
        /*001c*/ 	.word	index@(_Z15MatrixMulKernelPfS_S_i)
        /*0020*/ 	.word	0x00000000
.L_5:


//--------------------- .nv.compat                --------------------------
	.section	.nv.compat,"",@"SHT_CUDA_COMPAT_INFO"
	.align	4
        /*0000*/ 	.byte	0x02, 0x09, 0x00, 0x00, 0x02, 0x02, 0x01, 0x00, 0x02, 0x05, 0x05, 0x00, 0x03, 0x07, 0x01, 0x01
        /*0010*/ 	.byte	0x02, 0x03, 0x00, 0x00, 0x02, 0x06, 0x01, 0x00, 0x04, 0x0b, 0x08, 0x00, 0x09, 0x00, 0x00, 0x00
        /*0020*/ 	.byte	0x00, 0x00, 0x00, 0x00


//--------------------- .nv.info._Z15MatrixMulKernelPfS_S_i --------------------------
	.section	.nv.info._Z15MatrixMulKernelPfS_S_i,"",@"SHT_CUDA_INFO"
	.sectionflags	@""
	.align	4


	//----- nvinfo : EIATTR_CUDA_API_VERSION
	.align		4
        /*0000*/ 	.byte	0x04, 0x37
        /*0002*/ 	.short	(.L_7 - .L_6)
.L_6:
        /*0004*/ 	.word	0x00000082


	//----- nvinfo : EIATTR_KPARAM_INFO
	.align		4
.L_7:
        /*0008*/ 	.byte	0x04, 0x17
        /*000a*/ 	.short	(.L_9 - .L_8)
.L_8:
        /*000c*/ 	.word	0x00000000
        /*0010*/ 	.short	0x0003
        /*0012*/ 	.short	0x0018
        /*0014*/ 	.byte	0x00, 0xf0, 0x11, 0x00


	//----- nvinfo : EIATTR_KPARAM_INFO
	.align		4
.L_9:
        /*0018*/ 	.byte	0x04, 0x17
        /*001a*/ 	.short	(.L_11 - .L_10)
.L_10:
        /*001c*/ 	.word	0x00000000
        /*0020*/ 	.short	0x0002
        /*0022*/ 	.short	0x0010
        /*0024*/ 	.byte	0x00, 0xf5, 0x21, 0x00


	//----- nvinfo : EIATTR_KPARAM_INFO
	.align		4
.L_11:
        /*0028*/ 	.byte	0x04, 0x17
        /*002a*/ 	.short	(.L_13 - .L_12)
.L_12:
        /*002c*/ 	.word	0x00000000
        /*0030*/ 	.short	0x0001
        /*0032*/ 	.short	0x0008
        /*0034*/ 	.byte	0x00, 0xf5, 0x21, 0x00


	//----- nvinfo : EIATTR_KPARAM_INFO
	.align		4
.L_13:
        /*0038*/ 	.byte	0x04, 0x17
        /*003a*/ 	.short	(.L_15 - .L_14)
.L_14:
        /*003c*/ 	.word	0x00000000
        /*0040*/ 	.short	0x0000
        /*0042*/ 	.short	0x0000
        /*0044*/ 	.byte	0x00, 0xf5, 0x21, 0x00


	//----- nvinfo : EIATTR_SPARSE_MMA_MASK
	.align		4
.L_15:
        /*0048*/ 	.byte	0x03, 0x50
        /*004a*/ 	.short	0x0000


	//----- nvinfo : EIATTR_MAXREG_COUNT
	.align		4
        /*004c*/ 	.byte	0x03, 0x1b
        /*004e*/ 	.short	0x00ff


	//----- nvinfo : EIATTR_MERCURY_ISA_VERSION
	.align		4
        /*0050*/ 	.byte	0x03, 0x5f
        /*0052*/ 	.short	0x0101


	//----- nvinfo : EIATTR_VRC_CTA_INIT_COUNT
	.align		4
        /*0054*/ 	.byte	0x02, 0x4a
	.zero		1
	.zero		1


	//----- nvinfo : EIATTR_EXIT_INSTR_OFFSETS
	.align		4
        /*0058*/ 	.byte	0x04, 0x1c
        /*005a*/ 	.short	(.L_17 - .L_16)


	//   ....[0]....
.L_16:
        /*005c*/ 	.word	0x000009f0


	//----- nvinfo : EIATTR_CBANK_PARAM_SIZE
	.align		4
.L_17:
        /*0060*/ 	.byte	0x03, 0x19
        /*0062*/ 	.short	0x001c


	//----- nvinfo : EIATTR_PARAM_CBANK
	.align		4
        /*0064*/ 	.byte	0x04, 0x0a
        /*0066*/ 	.short	(.L_19 - .L_18)
	.align		4
.L_18:
        /*0068*/ 	.word	index@(.nv.constant0._Z15MatrixMulKernelPfS_S_i)
        /*006c*/ 	.short	0x0380
        /*006e*/ 	.short	0x001c


	//----- nvinfo : EIATTR_SW_WAR
	.align		4
.L_19:
        /*0070*/ 	.byte	0x04, 0x36
        /*0072*/ 	.short	(.L_21 - .L_20)
.L_20:
        /*0074*/ 	.word	0x00000008
.L_21:


//--------------------- .nv.callgraph             --------------------------
	.section	.nv.callgraph,"",@"SHT_CUDA_CALLGRAPH"
	.align	4
	.sectionentsize	8
	.align		4
        /*0000*/ 	.word	0x00000000
	.align		4
        /*0004*/ 	.word	0xffffffff
	.align		4
        /*0008*/ 	.word	0x00000000
	.align		4
        /*000c*/ 	.word	0xfffffffe
	.align		4
        /*0010*/ 	.word	0x00000000
	.align		4
        /*0014*/ 	.word	0xfffffffd
	.align		4
        /*0018*/ 	.word	0x00000000
	.align		4
        /*001c*/ 	.word	0xfffffffc


//--------------------- .text._Z15MatrixMulKernelPfS_S_i --------------------------
	.section	.text._Z15MatrixMulKernelPfS_S_i,"ax",@progbits
	.align	128
        .global         _Z15MatrixMulKernelPfS_S_i
        .type           _Z15MatrixMulKernelPfS_S_i,@function
        .size           _Z15MatrixMulKernelPfS_S_i,(.L_x_5 - _Z15MatrixMulKernelPfS_S_i)
        .other          _Z15MatrixMulKernelPfS_S_i,@"STO_CUDA_ENTRY STV_DEFAULT"
_Z15MatrixMulKernelPfS_S_i:
.text._Z15MatrixMulKernelPfS_S_i:
[----:B------:R-:W-:Y:S08]  /*0000*/  LDC R1, c[0x0][0x37c] ;  /* 0x0000df00ff017b82 */ /* 0x000ff00000000800 */
[----:B------:R-:W0:Y:S01]  /*0010*/  LDC R0, c[0x0][0x398] ;  /* 0x0000e600ff007b82 */ /* 0x000e220000000800 */
[----:B------:R-:W1:Y:S01]  /*0020*/  LDCU.64 UR4, c[0x0][0x358] ;  /* 0x00006b00ff0477ac */ /* 0x000e620008000a00 */
[----:B------:R-:W-:Y:S01]  /*0030*/  HFMA2 R18, -RZ, RZ, 0, 0 ;  /* 0x00000000ff127431 */ /* 0x000fe200000001ff */
[----:B0-----:R-:W-:-:S13]  /*0040*/  ISETP.GE.AND P0, PT, R0, 0x1, PT ;  /* 0x000000010000780c */ /* 0x001fda0003f06270 */
[----:B-1----:R-:W-:Y:S05]  /*0050*/  @!P0 BRA `(.L_x_0) ;  /* 0x00000008004c8947 */ /* 0x002fea0003800000 */
[----:B------:R-:W0:Y:S01]  /*0060*/  S2R R3, SR_TID.Y ;  /* 0x0000000000037919 */ /* 0x000e220000002200 */
[C---:B------:R-:W-:Y:S02]  /*0070*/  ISETP.GE.U32.AND P1, PT, R0.reuse, 0x8, PT ;  /* 0x000000080000780c */ /* 0x040fe40003f26070 */
[----:B------:R-:W-:Y:S01]  /*0080*/  LOP3.LUT R4, R0, 0x7, RZ, 0xc0, !PT ;  /* 0x0000000700047812 */ /* 0x000fe200078ec0ff */
[----:B------:R-:W1:Y:S01]  /*0090*/  S2R R5, SR_TID.X ;  /* 0x0000000000057919 */ /* 0x000e620000002100 */
[----:B------:R-:W-:Y:S02]  /*00a0*/  MOV R18, RZ ;  /* 0x000000ff00127202 */ /* 0x000fe40000000f00 */
[----:B------:R-:W-:Y:S02]  /*00b0*/  ISETP.NE.AND P0, PT, R4, RZ, PT ;  /* 0x000000ff0400720c */ /* 0x000fe40003f05270 */
[----:B------:R-:W-:-:S05]  /*00c0*/  MOV R6, RZ ;  /* 0x000000ff00067202 */ /* 0x000fca0000000f00 */
[----:B------:R-:W-:Y:S06]  /*00d0*/  @!P1 BRA `(.L_x_1) ;  /* 0x0000000400249947 */ /* 0x000fec0003800000 */
[----:B------:R-:W2:Y:S01]  /*00e0*/  LDC.64 R12, c[0x0][0x388] ;  /* 0x0000e200ff0c7b82 */ /* 0x000ea20000000a00 */
[C---:B------:R-:W-:Y:S01]  /*00f0*/  LOP3.LUT R6, R0.reuse, 0x7ffffff8, RZ, 0xc0, !PT ;  /* 0x7ffffff800067812 */ /* 0x040fe200078ec0ff */
[C-C-:B-1----:R-:W-:Y:S01]  /*0100*/  IMAD R8, R0.reuse, 0x3, R5.reuse ;  /* 0x0000000300087824 */ /* 0x142fe200078e0205 */
[-C--:B------:R-:W-:Y:S01]  /*0110*/  IADD3 R24, PT, PT, R5, R0.reuse, RZ ;  /* 0x0000000005187210 */ /* 0x080fe20007ffe0ff */
[C-C-:B------:R-:W-:Y:S01]  /*0120*/  IMAD R11, R0.reuse, 0x5, R5.reuse ;  /* 0x00000005000b7824 */ /* 0x140fe200078e0205 */
[C---:B------:R-:W-:Y:S01]  /*0130*/  SHF.L.U32 R9, R0.reuse, 0x3, RZ ;  /* 0x0000000300097819 */ /* 0x040fe200000006ff */
[C-C-:B------:R-:W-:Y:S01]  /*0140*/  IMAD R22, R0.reuse, 0x6, R5.reuse ;  /* 0x0000000600167824 */ /* 0x140fe200078e0205 */
[CC--:B------:R-:W-:Y:S01]  /*0150*/  LEA R2, R0.reuse, R5.reuse, 0x1 ;  /* 0x0000000500027211 */ /* 0x0c0fe200078e08ff */
[C---:B------:R-:W-:Y:S01]  /*0160*/  IMAD R23, R0.reuse, 0x7, R5 ;  /* 0x0000000700177824 */ /* 0x040fe200078e0205 */
[----:B------:R-:W-:Y:S01]  /*0170*/  LEA R10, R0, R5, 0x2 ;  /* 0x00000005000a7211 */ /* 0x000fe200078e10ff */
[----:B0-----:R-:W-:Y:S01]  /*0180*/  IMAD R25, R3, R0, 0x3 ;  /* 0x0000000303197424 */ /* 0x001fe200078e0200 */
[----:B------:R-:W-:-:S02]  /*0190*/  MOV R18, RZ ;  /* 0x000000ff00127202 */ /* 0x000fc40000000f00 */
[----:B------:R-:W-:Y:S01]  /*01a0*/  IADD3 R7, PT, PT, -R6, RZ, RZ ;  /* 0x000000ff06077210 */ /* 0x000fe20007ffe1ff */
[----:B--2---:R-:W-:-:S07]  /*01b0*/  IMAD.WIDE.U32 R14, R5, 0x4, R12 ;  /* 0x00000004050e7825 */ /* 0x004fce00078e000c */
.L_x_2:
[----:B------:R-:W0:Y:S01]  /*01c0*/  LDC.64 R16, c[0x0][0x380] ;  /* 0x0000e000ff107b82 */ /* 0x000e220000000a00 */
[C---:B------:R-:W-:Y:S01]  /*01d0*/  IADD3 R27, PT, PT, R25.reuse, -0x3, RZ ;  /* 0xfffffffd191b7810 */ /* 0x040fe20007ffe0ff */
[----:B------:R-:W2:Y:S01]  /*01e0*/  LDG.E R19, desc[UR4][R14.64] ;  /* 0x000000040e137981 */ /* 0x000ea2000c1e1900 */
[----:B------:R-:W-:Y:S01]  /*01f0*/  IADD3 R21, PT, PT, R25, -0x2, RZ ;  /* 0xfffffffe19157810 */ /* 0x000fe20007ffe0ff */
[----:B------:R-:W-:-:S06]  /*0200*/  IMAD.WIDE.U32 R28, R24, 0x4, R12 ;  /* 0x00000004181c7825 */ /* 0x000fcc00078e000c */
[----:B------:R-:W3:Y:S01]  /*0210*/  LDG.E R28, desc[UR4][R28.64] ;  /* 0x000000041c1c7981 */ /* 0x000ee2000c1e1900 */
[----:B0-----:R-:W-:-:S04]  /*0220*/  IMAD.WIDE.U32 R26, R27, 0x4, R16 ;  /* 0x000000041b1a7825 */ /* 0x001fc800078e0010 */
[----:B------:R-:W-:Y:S02]  /*0230*/  IMAD.WIDE.U32 R20, R21, 0x4, R16 ;  /* 0x0000000415147825 */ /* 0x000fe400078e0010 */
[----:B------:R-:W2:Y:S04]  /*0240*/  LDG.E R27, desc[UR4][R26.64] ;  /* 0x000000041a1b7981 */ /* 0x000ea8000c1e1900 */
[----:B------:R-:W3:Y:S01]  /*0250*/  LDG.E R21, desc[UR4][R20.64] ;  /* 0x0000000414157981 */ /* 0x000ee2000c1e1900 */
[----:B--2---:R-:W-:Y:S01]  /*0260*/  FFMA R18, R27, R19, R18 ;  /* 0x000000131b127223 */ /* 0x004fe20000000012 */
[----:B------:R-:W-:-:S03]  /*0270*/  IADD3 R27, PT, PT, R25, -0x1, RZ ;  /* 0xffffffff191b7810 */ /* 0x000fc60007ffe0ff */
[----:B---3--:R-:W-:Y:S01]  /*0280*/  FFMA R28, R21, R28, R18 ;  /* 0x0000001c151c7223 */ /* 0x008fe20000000012 */
[----:B------:R-:W-:-:S04]  /*0290*/  IMAD.WIDE.U32 R18, R2, 0x4, R12 ;  /* 0x0000000402127825 */ /* 0x000fc800078e000c */
[----:B------:R-:W-:Y:S02]  /*02a0*/  IMAD.WIDE.U32 R20, R27, 0x4, R16 ;  /* 0x000000041b147825 */ /* 0x000fe400078e0010 */
[----:B------:R-:W2:Y:S04]  /*02b0*/  LDG.E R18, desc[UR4][R18.64] ;  /* 0x0000000412127981 */ /* 0x000ea8000c1e1900 */
[----:B------:R-:W2:Y:S02]  /*02c0*/  LDG.E R27, desc[UR4][R20.64] ;  /* 0x00000004141b7981 */ /* 0x000ea4000c1e1900 */
[----:B--2---:R-:W-:Y:S01]  /*02d0*/  FFMA R28, R27, R18, R28 ;  /* 0x000000121b1c7223 */ /* 0x004fe2000000001c */
[----:B------:R-:W-:-:S04]  /*02e0*/  IMAD.WIDE.U32 R26, R8, 0x4, R12 ;  /* 0x00000004081a7825 */ /* 0x000fc800078e000c */
[C---:B------:R-:W-:Y:S02]  /*02f0*/  IMAD.WIDE.U32 R18, R25.reuse, 0x4, R16 ;  /* 0x0000000419127825 */ /* 0x040fe400078e0010 */
[----:B------:R-:W2:Y:S04]  /*0300*/  LDG.E R26, desc[UR4][R26.64] ;  /* 0x000000041a1a7981 */ /* 0x000ea8000c1e1900 */
[----:B------:R-:W2:Y:S01]  /*0310*/  LDG.E R29, desc[UR4][R18.64] ;  /* 0x00000004121d7981 */ /* 0x000ea2000c1e1900 */
[----:B------:R-:W-:-:S05]  /*0320*/  IADD3 R21, PT, PT, R25, 0x1, RZ ;  /* 0x0000000119157810 */ /* 0x000fca0007ffe0ff */
[----:B------:R-:W-:-:S06]  /*0330*/  IMAD.WIDE.U32 R20, R21, 0x4, R16 ;  /* 0x0000000415147825 */ /* 0x000fcc00078e0010 */
[----:B------:R-:W3:Y:S01]  /*0340*/  LDG.E R21, desc[UR4][R20.64] ;  /* 0x0000000414157981 */ /* 0x000ee2000c1e1900 */
[----:B--2---:R-:W-:Y:S01]  /*0350*/  FFMA R26, R29, R26, R28 ;  /* 0x0000001a1d1a7223 */ /* 0x004fe2000000001c */
[----:B------:R-:W-:-:S06]  /*0360*/  IMAD.WIDE.U32 R28, R10, 0x4, R12 ;  /* 0x000000040a1c7825 */ /* 0x000fcc00078e000c */
[----:B------:R-:W3:Y:S01]  /*0370*/  LDG.E R28, desc[UR4][R28.64] ;  /* 0x000000041c1c7981 */ /* 0x000ee2000c1e1900 */
[----:B------:R-:W-:Y:S01]  /*0380*/  IADD3 R27, PT, PT, R25, 0x2, RZ ;  /* 0x00000002191b7810 */ /* 0x000fe20007ffe0ff */
[----:B------:R-:W-:-:S06]  /*0390*/  IMAD.WIDE.U32 R18, R11, 0x4, R12 ;  /* 0x000000040b127825 */ /* 0x000fcc00078e000c */
[----:B------:R-:W2:Y:S01]  /*03a0*/  LDG.E R18, desc[UR4][R18.64] ;  /* 0x0000000412127981 */ /* 0x000ea2000c1e1900 */
[----:B---3--:R-:W-:Y:S01]  /*03b0*/  FFMA R26, R21, R28, R26 ;  /* 0x0000001c151a7223 */ /* 0x008fe2000000001a */
[----:B------:R-:W-:-:S05]  /*03c0*/  IMAD.WIDE.U32 R20, R27, 0x4, R16 ;  /* 0x000000041b147825 */ /* 0x000fca00078e0010 */
[----:B------:R0:W2:Y:S01]  /*03d0*/  LDG.E R27, desc[UR4][R20.64] ;  /* 0x00000004141b7981 */ /* 0x0000a2000c1e1900 */
[----:B------:R-:W-:-:S05]  /*03e0*/  IADD3 R29, PT, PT, R25, 0x3, RZ ;  /* 0x00000003191d7810 */ /* 0x000fca0007ffe0ff */
[----:B------:R-:W-:Y:S01]  /*03f0*/  IMAD.WIDE.U32 R28, R29, 0x4, R16 ;  /* 0x000000041d1c7825 */ /* 0x000fe200078e0010 */
[----:B0-----:R-:W-:-:S05]  /*0400*/  IADD3 R21, PT, PT, R25, 0x4, RZ ;  /* 0x0000000419157810 */ /* 0x001fca0007ffe0ff */
[----:B------:R-:W3:Y:S01]  /*0410*/  LDG.E R29, desc[UR4][R28.64] ;  /* 0x000000041c1d7981 */ /* 0x000ee2000c1e1900 */
[----:B------:R-:W-:-:S04]  /*0420*/  IMAD.WIDE.U32 R16, R21, 0x4, R16 ;  /* 0x0000000415107825 */ /* 0x000fc800078e0010 */
[----:B------:R-:W-:Y:S02]  /*0430*/  IMAD.WIDE.U32 R20, R23, 0x4, R12 ;  /* 0x0000000417147825 */ /* 0x000fe400078e000c */
[----:B------:R-:W4:Y:S04]  /*0440*/  LDG.E R17, desc[UR4][R16.64] ;  /* 0x0000000410117981 */ /* 0x000f28000c1e1900 */
[----:B------:R-:W4:Y:S01]  /*0450*/  LDG.E R20, desc[UR4][R20.64] ;  /* 0x0000000414147981 */ /* 0x000f22000c1e1900 */
[----:B--2---:R-:W-:Y:S01]  /*0460*/  FFMA R26, R27, R18, R26 ;  /* 0x000000121b1a7223 */ /* 0x004fe2000000001a */
[----:B------:R-:W-:-:S05]  /*0470*/  IMAD.WIDE.U32 R18, R22, 0x4, R12 ;  /* 0x0000000416127825 */ /* 0x000fca00078e000c */
[----:B------:R-:W3:Y:S01]  /*0480*/  LDG.E R27, desc[UR4][R18.64] ;  /* 0x00000004121b7981 */ /* 0x000ee2000c1e1900 */
[----:B------:R-:W-:-:S04]  /*0490*/  IADD3 R7, PT, PT, R7, 0x8, RZ ;  /* 0x0000000807077810 */ /* 0x000fc80007ffe0ff */
[----:B------:R-:W-:Y:S01]  /*04a0*/  ISETP.NE.AND P1, PT, R7, RZ, PT ;  /* 0x000000ff0700720c */ /* 0x000fe20003f25270 */
[C---:B------:R-:W-:Y:S01]  /*04b0*/  IMAD.WIDE.U32 R14, R9.reuse, 0x4, R14 ;  /* 0x00000004090e7825 */ /* 0x040fe200078e000e */
[C---:B------:R-:W-:Y:S02]  /*04c0*/  IADD3 R24, PT, PT, R9.reuse, R24, RZ ;  /* 0x0000001809187210 */ /* 0x040fe40007ffe0ff */
[C---:B------:R-:W-:Y:S02]  /*04d0*/  IADD3 R2, PT, PT, R9.reuse, R2, RZ ;  /* 0x0000000209027210 */ /* 0x040fe40007ffe0ff */
[C---:B------:R-:W-:Y:S02]  /*04e0*/  IADD3 R8, PT, PT, R9.reuse, R8, RZ ;  /* 0x0000000809087210 */ /* 0x040fe40007ffe0ff */
[C---:B------:R-:W-:Y:S02]  /*04f0*/  IADD3 R10, PT, PT, R9.reuse, R10, RZ ;  /* 0x0000000a090a7210 */ /* 0x040fe40007ffe0ff */
[----:B------:R-:W-:-:S02]  /*0500*/  IADD3 R11, PT, PT, R9, R11, RZ ;  /* 0x0000000b090b7210 */ /* 0x000fc40007ffe0ff */
[C---:B------:R-:W-:Y:S02]  /*0510*/  IADD3 R22, PT, PT, R9.reuse, R22, RZ ;  /* 0x0000001609167210 */ /* 0x040fe40007ffe0ff */
[----:B------:R-:W-:Y:S02]  /*0520*/  IADD3 R23, PT, PT, R9, R23, RZ ;  /* 0x0000001709177210 */ /* 0x000fe40007ffe0ff */
[----:B------:R-:W-:Y:S01]  /*0530*/  IADD3 R25, PT, PT, R25, 0x8, RZ ;  /* 0x0000000819197810 */ /* 0x000fe20007ffe0ff */
[----:B---3--:R-:W-:-:S04]  /*0540*/  FFMA R26, R29, R27, R26 ;  /* 0x0000001b1d1a7223 */ /* 0x008fc8000000001a */
[----:B----4-:R-:W-:Y:S01]  /*0550*/  FFMA R18, R17, R20, R26 ;  /* 0x0000001411127223 */ /* 0x010fe2000000001a */
[----:B------:R-:W-:Y:S06]  /*0560*/  @P1 BRA `(.L_x_2) ;  /* 0xfffffffc00141947 */ /* 0x000fec000383ffff */
.L_x_1:
[----:B------:R-:W-:Y:S05]  /*0570*/  @!P0 BRA `(.L_x_0) ;  /* 0x0000000400048947 */ /* 0x000fea0003800000 */
[----:B------:R-:W-:Y:S02]  /*0580*/  ISETP.GE.U32.AND P0, PT, R4, 0x4, PT ;  /* 0x000000040400780c */ /* 0x000fe40003f06070 */
[----:B------:R-:W-:-:S04]  /*0590*/  LOP3.LUT R2, R0, 0x3, RZ, 0xc0, !PT ;  /* 0x0000000300027812 */ /* 0x000fc800078ec0ff */
[----:B------:R-:W-:-:S07]  /*05a0*/  ISETP.NE.AND P1, PT, R2, RZ, PT ;  /* 0x000000ff0200720c */ /* 0x000fce0003f25270 */
[----:B------:R-:W-:Y:S06]  /*05b0*/  @!P0 BRA `(.L_x_3) ;  /* 0x00000000007c8947 */ /* 0x000fec0003800000 */
[----:B------:R-:W2:Y:S01]  /*05c0*/  LDC.64 R8, c[0x0][0x388] ;  /* 0x0000e200ff087b82 */ /* 0x000ea20000000a00 */
[-C--:B0-----:R-:W-:Y:S02]  /*05d0*/  IMAD R13, R3, R0.reuse, R6 ;  /* 0x00000000030d7224 */ /* 0x081fe400078e0206 */
[----:B-1----:R-:W-:-:S03]  /*05e0*/  IMAD R15, R6, R0, R5 ;  /* 0x00000000060f7224 */ /* 0x002fc600078e0205 */
[C---:B------:R-:W-:Y:S02]  /*05f0*/  IADD3 R23, PT, PT, R13.reuse, 0x1, RZ ;  /* 0x000000010d177810 */ /* 0x040fe40007ffe0ff */
[----:B------:R-:W0:Y:S01]  /*0600*/  LDC.64 R10, c[0x0][0x380] ;  /* 0x0000e000ff0a7b82 */ /* 0x000e220000000a00 */
[C---:B------:R-:W-:Y:S02]  /*0610*/  IADD3 R19, PT, PT, R13.reuse, 0x2, RZ ;  /* 0x000000020d137810 */ /* 0x040fe40007ffe0ff */
[----:B------:R-:W-:Y:S01]  /*0620*/  IADD3 R29, PT, PT, R13, 0x3, RZ ;  /* 0x000000030d1d7810 */ /* 0x000fe20007ffe0ff */
[C---:B--2---:R-:W-:Y:S01]  /*0630*/  IMAD.WIDE.U32 R20, R15.reuse, 0x4, R8 ;  /* 0x000000040f147825 */ /* 0x044fe200078e0008 */
[----:B------:R-:W-:-:S04]  /*0640*/  IADD3 R15, PT, PT, R15, R0, RZ ;  /* 0x000000000f0f7210 */ /* 0x000fc80007ffe0ff */
[-C--:B------:R-:W-:Y:S01]  /*0650*/  IADD3 R27, PT, PT, R15, R0.reuse, RZ ;  /* 0x000000000f1b7210 */ /* 0x080fe20007ffe0ff */
[--C-:B0-----:R-:W-:Y:S01]  /*0660*/  IMAD.WIDE.U32 R24, R13, 0x4, R10.reuse ;  /* 0x000000040d187825 */ /* 0x101fe200078e000a */
[----:B------:R-:W2:Y:S03]  /*0670*/  LDG.E R20, desc[UR4][R20.64] ;  /* 0x0000000414147981 */ /* 0x000ea6000c1e1900 */
[----:B------:R-:W-:Y:S01]  /*0680*/  IMAD.WIDE.U32 R22, R23, 0x4, R10 ;  /* 0x0000000417167825 */ /* 0x000fe200078e000a */
[----:B------:R-:W2:Y:S03]  /*0690*/  LDG.E R7, desc[UR4][R24.64] ;  /* 0x0000000418077981 */ /* 0x000ea6000c1e1900 */
[----:B------:R-:W-:Y:S02]  /*06a0*/  IMAD.WIDE.U32 R16, R15, 0x4, R8 ;  /* 0x000000040f107825 */ /* 0x000fe400078e0008 */
[----:B------:R-:W3:Y:S02]  /*06b0*/  LDG.E R22, desc[UR4][R22.64] ;  /* 0x0000000416167981 */ /* 0x000ee4000c1e1900 */
[----:B------:R-:W-:Y:S01]  /*06c0*/  IMAD.WIDE.U32 R14, R19, 0x4, R10 ;  /* 0x00000004130e7825 */ /* 0x000fe200078e000a */
[C---:B------:R-:W-:Y:S01]  /*06d0*/  IADD3 R19, PT, PT, R27.reuse, R0, RZ ;  /* 0x000000001b137210 */ /* 0x040fe20007ffe0ff */
[----:B------:R-:W3:Y:S02]  /*06e0*/  LDG.E R16, desc[UR4][R16.64] ;  /* 0x0000000410107981 */ /* 0x000ee4000c1e1900 */
[----:B------:R-:W-:-:S02]  /*06f0*/  IMAD.WIDE.U32 R12, R27, 0x4, R8 ;  /* 0x000000041b0c7825 */ /* 0x000fc400078e0008 */
[----:B------:R-:W4:Y:S02]  /*0700*/  LDG.E R14, desc[UR4][R14.64] ;  /* 0x000000040e0e7981 */ /* 0x000f24000c1e1900 */
[----:B------:R-:W-:Y:S02]  /*0710*/  IMAD.WIDE.U32 R10, R29, 0x4, R10 ;  /* 0x000000041d0a7825 */ /* 0x000fe400078e000a */
[----:B------:R-:W4:Y:S02]  /*0720*/  LDG.E R12, desc[UR4][R12.64] ;  /* 0x000000040c0c7981 */ /* 0x000f24000c1e1900 */
[----:B------:R-:W-:Y:S02]  /*0730*/  IMAD.WIDE.U32 R8, R19, 0x4, R8 ;  /* 0x0000000413087825 */ /* 0x000fe400078e0008 */
[----:B------:R-:W5:Y:S04]  /*0740*/  LDG.E R10, desc[UR4][R10.64] ;  /* 0x000000040a0a7981 */ /* 0x000f68000c1e1900 */
[----:B------:R-:W5:Y:S01]  /*0750*/  LDG.E R8, desc[UR4][R8.64] ;  /* 0x0000000408087981 */ /* 0x000f62000c1e1900 */
[----:B------:R-:W-:Y:S01]  /*0760*/  IADD3 R6, PT, PT, R6, 0x4, RZ ;  /* 0x0000000406067810 */ /* 0x000fe20007ffe0ff */
[----:B--2---:R-:W-:-:S04]  /*0770*/  FFMA R7, R7, R20, R18 ;  /* 0x0000001407077223 */ /* 0x004fc80000000012 */
[----:B---3--:R-:W-:-:S04]  /*0780*/  FFMA R7, R22, R16, R7 ;  /* 0x0000001016077223 */ /* 0x008fc80000000007 */
[----:B----4-:R-:W-:-:S04]  /*0790*/  FFMA R7, R14, R12, R7 ;  /* 0x0000000c0e077223 */ /* 0x010fc80000000007 */
[----:B-----5:R-:W-:-:S07]  /*07a0*/  FFMA R18, R10, R8, R7 ;  /* 0x000000080a127223 */ /* 0x020fce0000000007 */
.L_x_3:
[----:B------:R-:W-:Y:S05]  /*07b0*/  @!P1 BRA `(.L_x_0) ;  /* 0x0000000000749947 */ /* 0x000fea0003800000 */
[----:B------:R-:W2:Y:S01]  /*07c0*/  LDC.64 R16, c[0x0][0x380] ;  /* 0x0000e000ff107b82 */ /* 0x000ea20000000a00 */
[----:B------:R-:W-:Y:S02]  /*07d0*/  ISETP.NE.AND P0, PT, R2, 0x1, PT ;  /* 0x000000010200780c */ /* 0x000fe40003f05270 */
[----:B------:R-:W-:-:S04]  /*07e0*/  LOP3.LUT R2, R0, 0x1, RZ, 0xc0, !PT ;  /* 0x0000000100027812 */ /* 0x000fc800078ec0ff */
[----:B------:R-:W-:Y:S01]  /*07f0*/  ISETP.NE.U32.AND P1, PT, R2, 0x1, PT ;  /* 0x000000010200780c */ /* 0x000fe20003f25070 */
[----:B------:R-:W3:Y:S06]  /*0800*/  LDC.64 R12, c[0x0][0x388] ;  /* 0x0000e200ff0c7b82 */ /* 0x000eec0000000a00 */
[-C--:B0-----:R-:W-:Y:S02]  /*0810*/  @P0 IMAD R21, R3, R0.reuse, R6 ;  /* 0x0000000003150224 */ /* 0x081fe400078e0206 */
[----:B------:R-:W0:Y:S01]  /*0820*/  LDC.64 R10, c[0x0][0x380] ;  /* 0x0000e000ff0a7b82 */ /* 0x000e220000000a00 */
[C---:B-1----:R-:W-:Y:S01]  /*0830*/  @P0 IMAD R15, R6.reuse, R0, R5 ;  /* 0x00000000060f0224 */ /* 0x042fe200078e0205 */
[----:B------:R-:W-:-:S02]  /*0840*/  @P0 IADD3 R6, PT, PT, R6, 0x2, RZ ;  /* 0x0000000206060810 */ /* 0x000fc40007ffe0ff */
[----:B------:R-:W-:-:S03]  /*0850*/  @P0 IADD3 R7, PT, PT, R21, 0x1, RZ ;  /* 0x0000000115070810 */ /* 0x000fc60007ffe0ff */
[----:B------:R-:W-:Y:S01]  /*0860*/  @!P1 IMAD R3, R3, R0, R6 ;  /* 0x0000000003039224 */ /* 0x000fe200078e0206 */
[----:B------:R-:W1:Y:S01]  /*0870*/  LDC.64 R8, c[0x0][0x388] ;  /* 0x0000e200ff087b82 */ /* 0x000e620000000a00 */
[----:B--2---:R-:W-:-:S04]  /*0880*/  @P0 IMAD.WIDE.U32 R20, R21, 0x4, R16 ;  /* 0x0000000415140825 */ /* 0x004fc800078e0010 */
[----:B------:R-:W-:Y:S01]  /*0890*/  @P0 IMAD.WIDE.U32 R16, R7, 0x4, R16 ;  /* 0x0000000407100825 */ /* 0x000fe200078e0010 */
[CC--:B------:R-:W-:Y:S01]  /*08a0*/  @P0 IADD3 R7, PT, PT, R15.reuse, R0.reuse, RZ ;  /* 0x000000000f070210 */ /* 0x0c0fe20007ffe0ff */
[----:B------:R-:W2:Y:S02]  /*08b0*/  @P0 LDG.E R21, desc[UR4][R20.64] ;  /* 0x0000000414150981 */ /* 0x000ea4000c1e1900 */
[----:B---3--:R-:W-:Y:S02]  /*08c0*/  @P0 IMAD.WIDE.U32 R14, R15, 0x4, R12 ;  /* 0x000000040f0e0825 */ /* 0x008fe400078e000c */
[----:B------:R-:W3:Y:S02]  /*08d0*/  @P0 LDG.E R17, desc[UR4][R16.64] ;  /* 0x0000000410110981 */ /* 0x000ee4000c1e1900 */
[----:B------:R-:W-:Y:S02]  /*08e0*/  @!P1 IMAD R5, R6, R0, R5 ;  /* 0x0000000006059224 */ /* 0x000fe400078e0205 */
[----:B------:R-:W-:Y:S01]  /*08f0*/  @P0 IMAD.WIDE.U32 R12, R7, 0x4, R12 ;  /* 0x00000004070c0825 */ /* 0x000fe200078e000c */
[----:B------:R-:W2:Y:S03]  /*0900*/  @P0 LDG.E R14, desc[UR4][R14.64] ;  /* 0x000000040e0e0981 */ /* 0x000ea6000c1e1900 */
[----:B0-----:R-:W-:-:S02]  /*0910*/  @!P1 IMAD.WIDE.U32 R10, R3, 0x4, R10 ;  /* 0x00000004030a9825 */ /* 0x001fc400078e000a */
[----:B------:R-:W3:Y:S02]  /*0920*/  @P0 LDG.E R12, desc[UR4][R12.64] ;  /* 0x000000040c0c0981 */ /* 0x000ee4000c1e1900 */
[----:B-1----:R-:W-:Y:S02]  /*0930*/  @!P1 IMAD.WIDE.U32 R8, R5, 0x4, R8 ;  /* 0x0000000405089825 */ /* 0x002fe400078e0008 */
[----:B------:R-:W4:Y:S04]  /*0940*/  @!P1 LDG.E R11, desc[UR4][R10.64] ;  /* 0x000000040a0b9981 */ /* 0x000f28000c1e1900 */
[----:B------:R-:W4:Y:S01]  /*0950*/  @!P1 LDG.E R8, desc[UR4][R8.64] ;  /* 0x0000000408089981 */ /* 0x000f22000c1e1900 */
[----:B--2---:R-:W-:-:S04]  /*0960*/  @P0 FFMA R2, R21, R14, R18 ;  /* 0x0000000e15020223 */ /* 0x004fc80000000012 */
[----:B---3--:R-:W-:-:S04]  /*0970*/  @P0 FFMA R18, R17, R12, R2 ;  /* 0x0000000c11120223 */ /* 0x008fc80000000002 */
[----:B----4-:R-:W-:-:S07]  /*0980*/  @!P1 FFMA R18, R11, R8, R18 ;  /* 0x000000080b129223 */ /* 0x010fce0000000012 */
.L_x_0:
[----:B-1----:R-:W1:Y:S01]  /*0990*/  S2R R5, SR_TID.Y ;  /* 0x0000000000057919 */ /* 0x002e620000002200 */
[----:B0-----:R-:W0:Y:S01]  /*09a0*/  LDC.64 R2, c[0x0][0x390] ;  /* 0x0000e400ff027b82 */ /* 0x001e220000000a00 */
[----:B------:R-:W1:Y:S02]  /*09b0*/  S2R R4, SR_TID.X ;  /* 0x0000000000047919 */ /* 0x000e640000002100 */
[----:B-1----:R-:W-:-:S04]  /*09c0*/  IMAD R5, R5, R0, R4 ;  /* 0x0000000005057224 */ /* 0x002fc800078e0204 */
[----:B0-----:R-:W-:-:S05]  /*09d0*/  IMAD.WIDE.U32 R2, R5, 0x4, R2 ;  /* 0x0000000405027825 */ /* 0x001fca00078e0002 */
[----:B------:R-:W-:Y:S01]  /*09e0*/  STG.E desc[UR4][R2.64], R18 ;  /* 0x0000001202007986 */ /* 0x000fe2000c101904 */
[----:B------:R-:W-:Y:S05]  /*09f0*/  EXIT ;  /* 0x000000000000794d */ /* 0x000fea0003800000 */
.L_x_4:
[----:B------:R-:W-:-:S00]  /*0a00*/  BRA `(.L_x_4) ;  /* 0xfffffffc00fc7947 */ /* 0x000fc0000383ffff */
[----:B------:R-:W-:-:S00]  /*0a10*/  NOP ;  /* 0x0000000000007918 */ /* 0x000fc00000000000 */
        /* <DEDUP_REMOVED lines=14> */
.L_x_5:


//--------------------- .nv.shared.reserved.0     --------------------------
	.section	.nv.shared.reserved.0,"aw",@nobits
	.weak		__nv_reservedSMEM_offset_0_alias
	.size		__nv_reservedSMEM_offset_0_alias, 0, 64
	.other		__nv_reservedSMEM_offset_0_alias,@"STO_CUDA_RESERVED_SHARED STV_DEFAULT"
__nv_reservedSMEM_offset_0_alias:
	.zero		0
	.zero		64


//--------------------- .nv.constant0._Z15MatrixMulKernelPfS_S_i --------------------------
	.section	.nv.constant0._Z15MatrixMulKernelPfS_S_i,"a",@progbits
	.sectionflags	@""
	.align	4
.nv.constant0._Z15MatrixMulKernelPfS_S_i:
	.zero		924


//--------------------- SYMBOLS --------------------------

	.type		.nv.reservedSmem.offset0,@object
	.size		.nv.reservedSmem.offset0,0x4
